//
// Generated by NVIDIA NVVM Compiler
//
// Compiler Build ID: CL-36424714
// Cuda compilation tools, release 13.0, V13.0.88
// Based on NVVM 20.0.0
//

.version 9.0
.target sm_100
.address_size 64

	// .globl	_Z10HelloWorldv
.extern .func  (.param .b32 func_retval0) vprintf
(
	.param .b64 vprintf_param_0,
	.param .b64 vprintf_param_1
)
;
.global .align 1 .b8 $str[25] = {72, 101, 108, 108, 111, 32, 87, 111, 114, 108, 100, 33, 32, 116, 104, 114, 101, 97, 100, 32, 35, 37, 100, 10};

.visible .entry _Z10HelloWorldv()
{
	.local .align 8 .b8 	__local_depot0[8];
	.reg .b64 	%SP;
	.reg .b64 	%SPL;
	.reg .b32 	%r<7>;
	.reg .b64 	%rd<5>;

	mov.u64 	%SPL, __local_depot0;
	cvta.local.u64 	%SP, %SPL;
	add.u64 	%rd1, %SP, 0;
	add.u64 	%rd2, %SPL, 0;
	mov.u32 	%r1, %ctaid.x;
	mov.u32 	%r2, %ntid.x;
	mov.u32 	%r3, %tid.x;
	mad.lo.s32 	%r4, %r1, %r2, %r3;
	st.local.u32 	[%rd2], %r4;
	mov.u64 	%rd3, $str;
	cvta.global.u64 	%rd4, %rd3;
	{ // callseq 0, 0
	.param .b64 param0;
	st.param.b64 	[param0], %rd4;
	.param .b64 param1;
	st.param.b64 	[param1], %rd1;
	.param .b32 retval0;
	call.uni (retval0), 
	vprintf, 
	(
	param0, 
	param1
	);
	ld.param.b32 	%r5, [retval0];
	} // callseq 0
	ret;

}


// ===== COMPILED SASS (sm_100) =====

	.target	sm_100

	.elftype	@"ET_EXEC"


//--------------------- .note.nv.tkinfo           --------------------------
	.section	.note.nv.tkinfo,"",@"SHT_NOTE"
	.sectionflags	@"SHF_NOTE_NV_TKINFO"
	.tkinfo
        /*0018*/ 	.word	0x00000002
        /*0030*/ 	.string	""
        /*0030*/ 	.string	"ptxas"
        /*0030*/ 	.string	"Cuda compilation tools, release 13.0, V13.0.88"
        /*0030*/ 	.string	"Build cuda_13.0.r13.0/compiler.36424714_0"
        /*0030*/ 	.string	"-arch sm_100 -m 64 "



//--------------------- .note.nv.cuinfo           --------------------------
	.section	.note.nv.cuinfo,"",@"SHT_NOTE"
	.sectionflags	@"SHF_NOTE_NV_CUINFO"
        /*0018*/ 	.short	0x0002
        /*001a*/ 	.short	0x0064
        /*001c*/ 	.short	0x0082
	.zero		2


//--------------------- .nv.info                  --------------------------
	.section	.nv.info,"",@"SHT_CUDA_INFO"
	.align	4


	//----- nvinfo : EIATTR_REGCOUNT
	.align		4
        /*0000*/ 	.byte	0x04, 0x2f
        /*0002*/ 	.short	(.L_2 - .L_1)
	.align		4
.L_1:
        /*0004*/ 	.word	index@(_Z10HelloWorldv)
        /*0008*/ 	.word	0x00000018


	//----- nvinfo : EIATTR_FRAME_SIZE
	.align		4
.L_2:
        /*000c*/ 	.byte	0x04, 0x11
        /*000e*/ 	.short	(.L_4 - .L_3)
	.align		4
.L_3:
        /*0010*/ 	.word	index@(_Z10HelloWorldv)
        /*0014*/ 	.word	0x00000008


	//----- nvinfo : EIATTR_MIN_STACK_SIZE
	.align		4
.L_4:
        /*0018*/ 	.byte	0x04, 0x12
        /*001a*/ 	.short	(.L_6 - .L_5)
	.align		4
.L_5:
        /*001c*/ 	.word	index@(_Z10HelloWorldv)
        /*0020*/ 	.word	0x00000008
.L_6:


//--------------------- .nv.compat                --------------------------
	.section	.nv.compat,"",@"SHT_CUDA_COMPAT_INFO"
	.align	4
        /*0000*/ 	.byte	0x02, 0x09, 0x00, 0x00, 0x02, 0x02, 0x01, 0x00, 0x02, 0x05, 0x05, 0x00, 0x03, 0x07, 0x01, 0x01
        /*0010*/ 	.byte	0x02, 0x03, 0x00, 0x00, 0x02, 0x06, 0x01, 0x00, 0x04, 0x0b, 0x08, 0x00, 0x09, 0x00, 0x00, 0x00
        /*0020*/ 	.byte	0x00, 0x00, 0x00, 0x00


//--------------------- .nv.info._Z10HelloWorldv  --------------------------
	.section	.nv.info._Z10HelloWorldv,"",@"SHT_CUDA_INFO"
	.sectionflags	@""
	.align	4


	//----- nvinfo : EIATTR_CUDA_API_VERSION
	.align		4
        /*0000*/ 	.byte	0x04, 0x37
        /*0002*/ 	.short	(.L_8 - .L_7)
.L_7:
        /*0004*/ 	.word	0x00000082


	//----- nvinfo : EIATTR_SPARSE_MMA_MASK
	.align		4
.L_8:
        /*0008*/ 	.byte	0x03, 0x50
        /*000a*/ 	.short	0x0000


	//----- nvinfo : EIATTR_MAXREG_COUNT
	.align		4
        /*000c*/ 	.byte	0x03, 0x1b
        /*000e*/ 	.short	0x00ff


	//----- nvinfo : EIATTR_EXTERNS
	.align		4
        /*0010*/ 	.byte	0x04, 0x0f
        /*0012*/ 	.short	(.L_10 - .L_9)


	//   ....[0]....
	.align		4
.L_9:
        /*0014*/ 	.word	index@(vprintf)


	//----- nvinfo : EIATTR_MERCURY_ISA_VERSION
	.align		4
.L_10:
        /*0018*/ 	.byte	0x03, 0x5f
        /*001a*/ 	.short	0x0101


	//----- nvinfo : EIATTR_VRC_CTA_INIT_COUNT
	.align		4
        /*001c*/ 	.byte	0x02, 0x4a
	.zero		1
	.zero		1


	//----- nvinfo : EIATTR_SYSCALL_OFFSETS
	.align		4
        /*0020*/ 	.byte	0x04, 0x46
        /*0022*/ 	.short	(.L_12 - .L_11)


	//   ....[0]....
.L_11:
        /*0024*/ 	.word	0x00000110


	//----- nvinfo : EIATTR_EXIT_INSTR_OFFSETS
	.align		4
.L_12:
        /*0028*/ 	.byte	0x04, 0x1c
        /*002a*/ 	.short	(.L_14 - .L_13)


	//   ....[0]....
.L_13:
        /*002c*/ 	.word	0x00000120


	//----- nvinfo : EIATTR_SW_WAR
	.align		4
.L_14:
        /*0030*/ 	.byte	0x04, 0x36
        /*0032*/ 	.short	(.L_16 - .L_15)
.L_15:
        /*0034*/ 	.word	0x00000008
.L_16:


//--------------------- .nv.callgraph             --------------------------
	.section	.nv.callgraph,"",@"SHT_CUDA_CALLGRAPH"
	.align	4
	.sectionentsize	8
	.align		4
        /*0000*/ 	.word	0x00000000
	.align		4
        /*0004*/ 	.word	0xffffffff
	.align		4
        /*0008*/ 	.word	index@(_Z10HelloWorldv)
	.align		4
        /*000c*/ 	.word	index@(vprintf)
	.align		4
        /*0010*/ 	.word	0x00000000
	.align		4
        /*0014*/ 	.word	0xfffffffe
	.align		4
        /*0018*/ 	.word	0x00000000
	.align		4
        /*001c*/ 	.word	0xfffffffd
	.align		4
        /*0020*/ 	.word	0x00000000
	.align		4
        /*0024*/ 	.word	0xfffffffc


//--------------------- .nv.constant4             --------------------------
	.section	.nv.constant4,"a",@progbits
	.align	8
	.align		8
.nv.constant4:
        /*0000*/ 	.dword	vprintf
	.align		8
        /*0008*/ 	.dword	$str


//--------------------- .text._Z10HelloWorldv     --------------------------
	.section	.text._Z10HelloWorldv,"ax",@progbits
	.align	128
        .global         _Z10HelloWorldv
        .type           _Z10HelloWorldv,@function
        .size           _Z10HelloWorldv,(.L_x_2 - _Z10HelloWorldv)
        .other          _Z10HelloWorldv,@"STO_CUDA_ENTRY STV_DEFAULT"
_Z10HelloWorldv:
.text._Z10HelloWorldv:
[----:B------:R-:W0:Y:S01]  /*0000*/  LDC R1, c[0x0][0x37c] ;  /* 0x0000df00ff017b82 */ /* 0x000e220000000800 */
[----:B------:R-:W1:Y:S01]  /*0010*/  S2R R3, SR_TID.X ;  /* 0x0000000000037919 */ /* 0x000e620000002100 */
[----:B------:R-:W2:Y:S06]  /*0020*/  LDCU UR5, c[0x0][0x2fc] ;  /* 0x00005f80ff0577ac */ /* 0x000eac0008000800 */
[----:B------:R-:W1:Y:S01]  /*0030*/  S2UR UR6, SR_CTAID.X ;  /* 0x00000000000679c3 */ /* 0x000e620000002500 */
[----:B------:R-:W-:Y:S01]  /*0040*/  MOV R2, 0x0 ;  /* 0x0000000000027802 */ /* 0x000fe20000000f00 */
[----:B0-----:R-:W-:Y:S01]  /*0050*/  VIADD R1, R1, 0xfffffff8 ;  /* 0xfffffff801017836 */ /* 0x001fe20000000000 */
[----:B------:R-:W0:Y:S05]  /*0060*/  LDCU UR4, c[0x0][0x2f8] ;  /* 0x00005f00ff0477ac */ /* 0x000e2a0008000800 */
[----:B------:R-:W1:Y:S01]  /*0070*/  LDC R0, c[0x0][0x360] ;  /* 0x0000d800ff007b82 */ /* 0x000e620000000800 */
[----:B0-----:R-:W-:-:S05]  /*0080*/  IADD3 R6, P0, PT, R1, UR4, RZ ;  /* 0x0000000401067c10 */ /* 0x001fca000ff1e0ff */
[----:B--2---:R-:W-:Y:S02]  /*0090*/  IMAD.X R7, RZ, RZ, UR5, P0 ;  /* 0x00000005ff077e24 */ /* 0x004fe400080e06ff */
[----:B-1----:R-:W-:Y:S01]  /*00a0*/  IMAD R0, R0, UR6, R3 ;  /* 0x0000000600007c24 */ /* 0x002fe2000f8e0203 */
[----:B------:R-:W0:Y:S01]  /*00b0*/  LDCU.64 UR6, c[0x4][0x8] ;  /* 0x01000100ff0677ac */ /* 0x000e220008000a00 */
[----:B------:R-:W1:Y:S03]  /*00c0*/  LDC.64 R2, c[0x4][R2] ;  /* 0x0100000002027b82 */ /* 0x000e660000000a00 */
[----:B------:R2:W-:Y:S01]  /*00d0*/  STL [R1], R0 ;  /* 0x0000000001007387 */ /* 0x0005e20000100800 */
[----:B0-----:R-:W-:Y:S01]  /*00e0*/  IMAD.U32 R4, RZ, RZ, UR6 ;  /* 0x00000006ff047e24 */ /* 0x001fe2000f8e00ff */
[----:B--2---:R-:W-:-:S07]  /*00f0*/  MOV R5, UR7 ;  /* 0x0000000700057c02 */ /* 0x004fce0008000f00 */
[----:B------:R-:W-:-:S07]  /*0100*/  LEPC R20, `(.L_x_0) ;  /* 0x000000001014794e */ /* 0x000fce0000000000 */
[----:B-1----:R-:W-:Y:S05]  /*0110*/  CALL.ABS.NOINC R2 ;  /* 0x0000000002007343 */ /* 0x002fea0003c00000 */
.L_x_0:
[----:B------:R-:W-:Y:S05]  /*0120*/  EXIT ;  /* 0x000000000000794d */ /* 0x000fea0003800000 */
.L_x_1:
[----:B------:R-:W-:-:S00]  /*0130*/  BRA `(.L_x_1) ;  /* 0xfffffffc00fc7947 */ /* 0x000fc0000383ffff */
[----:B------:R-:W-:-:S00]  /*0140*/  NOP ;  /* 0x0000000000007918 */ /* 0x000fc00000000000 */
        /* <DEDUP_REMOVED lines=11> */
.L_x_2:


//--------------------- .nv.global.init           --------------------------
	.section	.nv.global.init,"aw",@progbits
.nv.global.init:
	.type		$str,@object
	.size		$str,(.L_0 - $str)
$str:
        /*0000*/ 	.byte	0x48, 0x65, 0x6c, 0x6c, 0x6f, 0x20, 0x57, 0x6f, 0x72, 0x6c, 0x64, 0x21, 0x20, 0x74, 0x68, 0x72
        /*0010*/ 	.byte	0x65, 0x61, 0x64, 0x20, 0x23, 0x25, 0x64, 0x0a, 0x00
.L_0:


//--------------------- .nv.shared.reserved.0     --------------------------
	.section	.nv.shared.reserved.0,"aw",@nobits
	.weak		__nv_reservedSMEM_offset_0_alias
	.size		__nv_reservedSMEM_offset_0_alias, 0, 64
	.other		__nv_reservedSMEM_offset_0_alias,@"STO_CUDA_RESERVED_SHARED STV_DEFAULT"
__nv_reservedSMEM_offset_0_alias:
	.zero		0
	.zero		64


//--------------------- .nv.constant0._Z10HelloWorldv --------------------------
	.section	.nv.constant0._Z10HelloWorldv,"a",@progbits
	.sectionflags	@""
	.align	4
.nv.constant0._Z10HelloWorldv:
	.zero		896


//--------------------- SYMBOLS --------------------------

	.type		.nv.reservedSmem.offset0,@object
	.size		.nv.reservedSmem.offset0,0x4
	.type		vprintf,@function
